	.headerflags	@"EF_CUDA_TEXMODE_UNIFIED EF_CUDA_64BIT_ADDRESS EF_CUDA_ACCELERATORS EF_CUDA_SM90 EF_CUDA_VIRTUAL_SM(EF_CUDA_SM90)"
	.elftype	@"ET_EXEC"


//--------------------- .nv.info                  --------------------------
	.section	.nv.info,"",@"SHT_CUDA_INFO"
	.align	4


	//----- nvinfo : EIATTR_REGCOUNT
	.align		4
        /*0000*/ 	.byte	0x04, 0x2f
        /*0002*/ 	.short	(.L_1 - .L_0)
	.align		4
.L_0:
        /*0004*/ 	.word	index@(triton_poi_fused_cat_8)
        /*0008*/ 	.word	0x00000012


	//----- nvinfo : EIATTR_MIN_STACK_SIZE
	.align		4
.L_1:
        /*000c*/ 	.byte	0x04, 0x12
        /*000e*/ 	.short	(.L_3 - .L_2)
	.align		4
.L_2:
        /*0010*/ 	.word	index@(triton_poi_fused_cat_8)
        /*0014*/ 	.word	0x00000000


	//----- nvinfo : EIATTR_FRAME_SIZE
	.align		4
.L_3:
        /*0018*/ 	.byte	0x04, 0x11
        /*001a*/ 	.short	(.L_5 - .L_4)
	.align		4
.L_4:
        /*001c*/ 	.word	index@(triton_poi_fused_cat_8)
        /*0020*/ 	.word	0x00000000


	//----- nvinfo : EIATTR_MIN_STACK_SIZE
	.align		4
.L_5:
        /*0024*/ 	.byte	0x04, 0x12
        /*0026*/ 	.short	(.L_7 - .L_6)
	.align		4
.L_6:
        /*0028*/ 	.word	index@(triton_poi_fused_cat_8)
        /*002c*/ 	.word	0x00000000
.L_7:


//--------------------- .nv.info.triton_poi_fused_cat_8 --------------------------
	.section	.nv.info.triton_poi_fused_cat_8,"",@"SHT_CUDA_INFO"
	.sectionflags	@""
	.align	4


	//----- nvinfo : EIATTR_CUDA_API_VERSION
	.align		4
        /*0000*/ 	.byte	0x04, 0x37
        /*0002*/ 	.short	(.L_9 - .L_8)
.L_8:
        /*0004*/ 	.word	0x0000007c


	//----- nvinfo : EIATTR_KPARAM_INFO
	.align		4
.L_9:
        /*0008*/ 	.byte	0x04, 0x17
        /*000a*/ 	.short	(.L_11 - .L_10)
.L_10:
        /*000c*/ 	.word	0x00000000
        /*0010*/ 	.short	0x0004
        /*0012*/ 	.short	0x0020
        /*0014*/ 	.byte	0x00, 0xf0, 0x11, 0x00


	//----- nvinfo : EIATTR_KPARAM_INFO
	.align		4
.L_11:
        /*0018*/ 	.byte	0x04, 0x17
        /*001a*/ 	.short	(.L_13 - .L_12)
.L_12:
        /*001c*/ 	.word	0x00000000
        /*0020*/ 	.short	0x0003
        /*0022*/ 	.short	0x0018
        /*0024*/ 	.byte	0x00, 0xf4, 0x21, 0x00


	//----- nvinfo : EIATTR_KPARAM_INFO
	.align		4
.L_13:
        /*0028*/ 	.byte	0x04, 0x17
        /*002a*/ 	.short	(.L_15 - .L_14)
.L_14:
        /*002c*/ 	.word	0x00000000
        /*0030*/ 	.short	0x0002
        /*0032*/ 	.short	0x0010
        /*0034*/ 	.byte	0x00, 0xf4, 0x21, 0x00


	//----- nvinfo : EIATTR_KPARAM_INFO
	.align		4
.L_15:
        /*0038*/ 	.byte	0x04, 0x17
        /*003a*/ 	.short	(.L_17 - .L_16)
.L_16:
        /*003c*/ 	.word	0x00000000
        /*0040*/ 	.short	0x0001
        /*0042*/ 	.short	0x0008
        /*0044*/ 	.byte	0x00, 0xf4, 0x21, 0x00


	//----- nvinfo : EIATTR_KPARAM_INFO
	.align		4
.L_17:
        /*0048*/ 	.byte	0x04, 0x17
        /*004a*/ 	.short	(.L_19 - .L_18)
.L_18:
        /*004c*/ 	.word	0x00000000
        /*0050*/ 	.short	0x0000
        /*0052*/ 	.short	0x0000
        /*0054*/ 	.byte	0x00, 0xf4, 0x21, 0x00


	//----- nvinfo : EIATTR_SPARSE_MMA_MASK
	.align		4
.L_19:
        /*0058*/ 	.byte	0x03, 0x50
        /*005a*/ 	.short	0x0000


	//----- nvinfo : EIATTR_MAXREG_COUNT
	.align		4
        /*005c*/ 	.byte	0x03, 0x1b
        /*005e*/ 	.short	0x00ff


	//----- nvinfo : EIATTR_EXIT_INSTR_OFFSETS
	.align		4
        /*0060*/ 	.byte	0x04, 0x1c
        /*0062*/ 	.short	(.L_21 - .L_20)


	//   ....[0]....
.L_20:
        /*0064*/ 	.word	0x000003d0


	//   ....[1]....
        /*0068*/ 	.word	0x000003f0


	//----- nvinfo : EIATTR_REQNTID
	.align		4
.L_21:
        /*006c*/ 	.byte	0x04, 0x10
        /*006e*/ 	.short	(.L_23 - .L_22)
.L_22:
        /*0070*/ 	.word	0x00000080
        /*0074*/ 	.word	0x00000001
        /*0078*/ 	.word	0x00000001


	//----- nvinfo : EIATTR_CBANK_PARAM_SIZE
	.align		4
.L_23:
        /*007c*/ 	.byte	0x03, 0x19
        /*007e*/ 	.short	0x0024


	//----- nvinfo : EIATTR_PARAM_CBANK
	.align		4
        /*0080*/ 	.byte	0x04, 0x0a
        /*0082*/ 	.short	(.L_25 - .L_24)
	.align		4
.L_24:
        /*0084*/ 	.word	index@(.nv.constant0.triton_poi_fused_cat_8)
        /*0088*/ 	.short	0x0210
        /*008a*/ 	.short	0x0024


	//----- nvinfo : EIATTR_SW_WAR
	.align		4
.L_25:
        /*008c*/ 	.byte	0x04, 0x36
        /*008e*/ 	.short	(.L_27 - .L_26)
.L_26:
        /*0090*/ 	.word	0x00000008
.L_27:


//--------------------- .nv.callgraph             --------------------------
	.section	.nv.callgraph,"",@"SHT_CUDA_CALLGRAPH"
	.align	4
	.sectionentsize	8
	.align		4
        /*0000*/ 	.word	0x00000000
	.align		4
        /*0004*/ 	.word	0xffffffff
	.align		4
        /*0008*/ 	.word	0x00000000
	.align		4
        /*000c*/ 	.word	0xfffffffe
	.align		4
        /*0010*/ 	.word	0x00000000
	.align		4
        /*0014*/ 	.word	0xfffffffd
	.align		4
        /*0018*/ 	.word	0x00000000
	.align		4
        /*001c*/ 	.word	0xfffffffc


//--------------------- .text.triton_poi_fused_cat_8 --------------------------
	.section	.text.triton_poi_fused_cat_8,"ax",@progbits
	.align	128
        .global         triton_poi_fused_cat_8
        .type           triton_poi_fused_cat_8,@function
        .size           triton_poi_fused_cat_8,(.L_x_1 - triton_poi_fused_cat_8)
        .other          triton_poi_fused_cat_8,@"STO_CUDA_ENTRY STV_DEFAULT"
triton_poi_fused_cat_8:
.text.triton_poi_fused_cat_8:
[----:B------:R-:W0:Y:S02]  /*0000*/  LDC R1, c[0x0][0x28] ;  /* 0x00000a00ff017b82 */ /* 0x000e240000000800 */
[----:B------:R-:W1:Y:S01]  /*0010*/  S2R R0, SR_TID.X ;  /* 0x0000000000007919 */ /* 0x000e620000002100 */
[----:B------:R-:W2:Y:S01]  /*0020*/  LDC.64 R4, c[0x0][0x210] ;  /* 0x00008400ff047b82 */ /* 0x000ea20000000a00 */
[----:B------:R-:W-:Y:S01]  /*0030*/  ULDC.64 UR4, c[0x0][0x208] ;  /* 0x0000820000047ab9 */ /* 0x000fe20000000a00 */
[----:B------:R-:W-:Y:S01]  /*0040*/  ULDC.64 UR6, c[0x0][0x220] ;  /* 0x0000880000067ab9 */ /* 0x000fe20000000a00 */
[----:B------:R-:W3:Y:S01]  /*0050*/  S2R R3, SR_CTAID.X ;  /* 0x0000000000037919 */ /* 0x000ee20000002500 */
[----:B-1----:R-:W-:-:S05]  /*0060*/  IMAD.SHL.U32 R0, R0, 0x2, RZ ;  /* 0x0000000200007824 */ /* 0x002fca00078e00ff */
[----:B------:R-:W-:-:S05]  /*0070*/  LOP3.LUT R0, R0, 0xfe, RZ, 0xc0, !PT ;  /* 0x000000fe00007812 */ /* 0x000fca00078ec0ff */
[----:B---3--:R-:W-:-:S04]  /*0080*/  IMAD R0, R3, 0x100, R0 ;  /* 0x0000010003007824 */ /* 0x008fc800078e0200 */
[----:B------:R-:W-:Y:S01]  /*0090*/  IMAD.HI R7, R0, 0x487ede05, RZ ;  /* 0x487ede0500077827 */ /* 0x000fe200078e02ff */
[----:B------:R-:W-:-:S04]  /*00a0*/  SHF.R.S32.HI R3, RZ, 0x1f, R0 ;  /* 0x0000001fff037819 */ /* 0x000fc80000011400 */
[----:B------:R-:W-:Y:S02]  /*00b0*/  LEA.HI R8, R3, R0, RZ, 0x4 ;  /* 0x0000000003087211 */ /* 0x000fe400078f20ff */
[----:B------:R-:W-:Y:S02]  /*00c0*/  SHF.R.U32.HI R10, RZ, 0x1f, R7 ;  /* 0x0000001fff0a7819 */ /* 0x000fe40000011607 */
[----:B------:R-:W-:Y:S02]  /*00d0*/  SHF.R.S32.HI R2, RZ, 0x4, R8 ;  /* 0x00000004ff027819 */ /* 0x000fe40000011408 */
[----:B------:R-:W-:Y:S02]  /*00e0*/  LEA.HI.SX32 R13, R7, R10, 0x15 ;  /* 0x0000000a070d7211 */ /* 0x000fe400078faaff */
[----:B------:R-:W-:Y:S01]  /*00f0*/  LOP3.LUT R11, R8, 0xfffffff0, RZ, 0xc0, !PT ;  /* 0xfffffff0080b7812 */ /* 0x000fe200078ec0ff */
[----:B------:R-:W-:-:S05]  /*0100*/  IMAD.HI R3, R2, 0x487ede05, RZ ;  /* 0x487ede0502037827 */ /* 0x000fca00078e02ff */
[----:B------:R-:W-:-:S04]  /*0110*/  SHF.R.U32.HI R6, RZ, 0x1f, R3 ;  /* 0x0000001fff067819 */ /* 0x000fc80000011603 */
[----:B------:R-:W-:Y:S02]  /*0120*/  LEA.HI.SX32 R3, R3, R6, 0x19 ;  /* 0x0000000603037211 */ /* 0x000fe400078fcaff */
[----:B------:R-:W1:Y:S03]  /*0130*/  LDC.64 R6, c[0x0][0x218] ;  /* 0x00008600ff067b82 */ /* 0x000e660000000a00 */
[----:B------:R-:W-:Y:S02]  /*0140*/  IMAD R9, R3, -0x1c4, R2 ;  /* 0xfffffe3c03097824 */ /* 0x000fe400078e0202 */
[----:B------:R-:W-:-:S03]  /*0150*/  IMAD R2, R13, -0x1c40, R0 ;  /* 0xffffe3c00d027824 */ /* 0x000fc600078e0200 */
[----:B------:R-:W-:Y:S01]  /*0160*/  ISETP.GE.AND P1, PT, R9, 0x20, PT ;  /* 0x000000200900780c */ /* 0x000fe20003f26270 */
[----:B------:R-:W-:-:S03]  /*0170*/  IMAD R3, R13, 0x200, R2 ;  /* 0x000002000d037824 */ /* 0x000fc600078e0202 */
[----:B------:R-:W-:Y:S01]  /*0180*/  ISETP.LT.AND P3, PT, R0, 0x7100, !P1 ;  /* 0x000071000000780c */ /* 0x000fe20004f61270 */
[----:B--2---:R-:W-:Y:S01]  /*0190*/  IMAD.WIDE R4, R3, 0x4, R4 ;  /* 0x0000000403047825 */ /* 0x004fe200078e0204 */
[----:B------:R-:W-:-:S03]  /*01a0*/  CS2R R2, SRZ ;  /* 0x0000000000027805 */ /* 0x000fc6000001ff00 */
[----:B------:R-:W-:Y:S02]  /*01b0*/  IMAD.MOV.U32 R8, RZ, RZ, RZ ;  /* 0x000000ffff087224 */ /* 0x000fe400078e00ff */
[----:B------:R-:W-:Y:S02]  /*01c0*/  IMAD.MOV.U32 R10, RZ, RZ, RZ ;  /* 0x000000ffff0a7224 */ /* 0x000fe400078e00ff */
[----:B------:R-:W-:Y:S02]  /*01d0*/  IMAD R13, R13, 0x1a40, RZ ;  /* 0x00001a400d0d7824 */ /* 0x000fe400078e02ff */
[----:B------:R-:W-:Y:S02]  /*01e0*/  IMAD.IADD R11, R0, 0x1, -R11 ;  /* 0x00000001000b7824 */ /* 0x000fe400078e0a0b */
[C---:B-1----:R-:W-:Y:S01]  /*01f0*/  IMAD.WIDE R6, R9.reuse, 0x4, R6 ;  /* 0x0000000409067825 */ /* 0x042fe200078e0206 */
[----:B------:R-:W2:Y:S03]  /*0200*/  @P3 LDG.E.64 R2, desc[UR4][R4.64] ;  /* 0x0000000404023981 */ /* 0x000ea6000c1e1b00 */
[----:B------:R-:W-:Y:S01]  /*0210*/  IMAD.SHL.U32 R12, R9, 0x10, RZ ;  /* 0x00000010090c7824 */ /* 0x000fe200078e00ff */
[----:B------:R-:W3:Y:S01]  /*0220*/  @P3 LDG.E.EL R8, desc[UR4][R6.64] ;  /* 0x0000000406083981 */ /* 0x000ee2000c2e1900 */
[----:B------:R-:W-:-:S02]  /*0230*/  SHF.R.S32.HI R15, RZ, 0x1f, R13 ;  /* 0x0000001fff0f7819 */ /* 0x000fc4000001140d */
[----:B------:R-:W-:Y:S01]  /*0240*/  ISETP.GE.AND P0, PT, R0, 0x7100, PT ;  /* 0x000071000000780c */ /* 0x000fe20003f06270 */
[----:B------:R1:W4:Y:S01]  /*0250*/  @P3 LDG.E.EL R10, desc[UR4][R6.64] ;  /* 0x00000004060a3981 */ /* 0x000322000c2e1900 */
[----:B------:R-:W-:Y:S02]  /*0260*/  IADD3 R13, P4, P5, R12, R11, R13 ;  /* 0x0000000b0c0d7210 */ /* 0x000fe40007d9e00d */
[----:B------:R-:W-:Y:S02]  /*0270*/  SHF.R.S32.HI R11, RZ, 0x1f, R11 ;  /* 0x0000001fff0b7819 */ /* 0x000fe4000001140b */
[----:B------:R-:W-:Y:S02]  /*0280*/  SHF.R.S32.HI R12, RZ, 0x1f, R12 ;  /* 0x0000001fff0c7819 */ /* 0x000fe4000001140c */
[----:B------:R-:W-:Y:S02]  /*0290*/  ISETP.GT.AND P2, PT, R9, 0x1f, !P0 ;  /* 0x0000001f0900780c */ /* 0x000fe40004744270 */
[----:B------:R-:W-:Y:S01]  /*02a0*/  IADD3.X R12, R12, R11, R15, P4, P5 ;  /* 0x0000000b0c0c7210 */ /* 0x000fe200027ea40f */
[----:B-1----:R-:W1:Y:S01]  /*02b0*/  LDC.64 R6, c[0x0][0x228] ;  /* 0x00008a00ff067b82 */ /* 0x002e620000000a00 */
[----:B------:R-:W-:-:S04]  /*02c0*/  LEA R4, P4, R13, UR6, 0x2 ;  /* 0x000000060d047c11 */ /* 0x000fc8000f8810ff */
[----:B------:R-:W-:Y:S02]  /*02d0*/  LEA.HI.X R5, R13, UR7, R12, 0x2, P4 ;  /* 0x000000070d057c11 */ /* 0x000fe4000a0f140c */
[----:B------:R-:W-:-:S06]  /*02e0*/  CS2R R12, SRZ ;  /* 0x00000000000c7805 */ /* 0x000fcc000001ff00 */
[----:B------:R-:W5:Y:S01]  /*02f0*/  @P2 LDG.E.64 R12, desc[UR4][R4.64+-0x800] ;  /* 0xfff80004040c2981 */ /* 0x000f62000c1e1b00 */
[----:B--2---:R-:W-:Y:S02]  /*0300*/  SEL R2, R2, RZ, P3 ;  /* 0x000000ff02027207 */ /* 0x004fe40001800000 */
[----:B------:R-:W-:Y:S02]  /*0310*/  SEL R3, R3, RZ, P3 ;  /* 0x000000ff03037207 */ /* 0x000fe40001800000 */
[----:B---3--:R-:W-:Y:S02]  /*0320*/  SEL R9, R8, RZ, P3 ;  /* 0x000000ff08097207 */ /* 0x008fe40001800000 */
[----:B----4-:R-:W-:-:S03]  /*0330*/  SEL R10, R10, RZ, P3 ;  /* 0x000000ff0a0a7207 */ /* 0x010fc60001800000 */
[C---:B------:R-:W-:Y:S01]  /*0340*/  FADD R8, R2.reuse, R9 ;  /* 0x0000000902087221 */ /* 0x040fe20000000000 */
[----:B------:R-:W-:Y:S02]  /*0350*/  FSETP.GT.AND P3, PT, R2, -R9, PT ;  /* 0x800000090200720b */ /* 0x000fe40003f64000 */
[C---:B------:R-:W-:Y:S01]  /*0360*/  FSETP.GT.AND P4, PT, R3.reuse, -R10, PT ;  /* 0x8000000a0300720b */ /* 0x040fe20003f84000 */
[----:B------:R-:W-:Y:S01]  /*0370*/  FADD R9, R3, R10 ;  /* 0x0000000a03097221 */ /* 0x000fe20000000000 */
[----:B-1----:R-:W-:-:S09]  /*0380*/  IMAD.WIDE R2, R0, 0x4, R6 ;  /* 0x0000000400027825 */ /* 0x002fd200078e0206 */
[----:B------:R-:W-:Y:S02]  /*0390*/  @!P3 FMUL R8, R8, 0.10000000149011611938 ;  /* 0x3dcccccd0808b820 */ /* 0x000fe40000400000 */
[----:B------:R-:W-:Y:S01]  /*03a0*/  @!P4 FMUL R9, R9, 0.10000000149011611938 ;  /* 0x3dcccccd0909c820 */ /* 0x000fe20000400000 */
[----:B-----5:R-:W-:Y:S02]  /*03b0*/  @P1 SEL R8, R12, RZ, P2 ;  /* 0x000000ff0c081207 */ /* 0x020fe40001000000 */
[----:B------:R-:W-:Y:S01]  /*03c0*/  @P1 SEL R9, R13, RZ, P2 ;  /* 0x000000ff0d091207 */ /* 0x000fe20001000000 */
[----:B------:R-:W-:Y:S06]  /*03d0*/  @P0 EXIT ;  /* 0x000000000000094d */ /* 0x000fec0003800000 */
[----:B------:R-:W-:Y:S01]  /*03e0*/  STG.E.64 desc[UR4][R2.64], R8 ;  /* 0x0000000802007986 */ /* 0x000fe2000c101b04 */
[----:B------:R-:W-:Y:S05]  /*03f0*/  EXIT ;  /* 0x000000000000794d */ /* 0x000fea0003800000 */
.L_x_0:
[----:B------:R-:W-:-:S00]  /*0400*/  BRA `(.L_x_0) ;  /* 0xfffffffc00fc7947 */ /* 0x000fc0000383ffff */
[----:B------:R-:W-:-:S00]  /*0410*/  NOP ;  /* 0x0000000000007918 */ /* 0x000fc00000000000 */
        /* <DEDUP_REMOVED lines=14> */
.L_x_1:


//--------------------- .nv.constant0.triton_poi_fused_cat_8 --------------------------
	.section	.nv.constant0.triton_poi_fused_cat_8,"a",@progbits
	.sectionflags	@""
	.align	4
.nv.constant0.triton_poi_fused_cat_8:
	.zero		564
